//
// Generated by NVIDIA NVVM Compiler
//
// Compiler Build ID: CL-36424714
// Cuda compilation tools, release 13.0, V13.0.88
// Based on NVVM 20.0.0
//

.version 9.0
.target sm_100
.address_size 64

	// .globl	_Z17matrixMultiKernelPdS_S_iii
// _ZZ17matrixMultiKernelPdS_S_iiiE3s_A has been demoted
// _ZZ17matrixMultiKernelPdS_S_iiiE3s_B has been demoted

.visible .entry _Z17matrixMultiKernelPdS_S_iii(
	.param .u64 .ptr .align 1 _Z17matrixMultiKernelPdS_S_iii_param_0,
	.param .u64 .ptr .align 1 _Z17matrixMultiKernelPdS_S_iii_param_1,
	.param .u64 .ptr .align 1 _Z17matrixMultiKernelPdS_S_iii_param_2,
	.param .u32 _Z17matrixMultiKernelPdS_S_iii_param_3,
	.param .u32 _Z17matrixMultiKernelPdS_S_iii_param_4,
	.param .u32 _Z17matrixMultiKernelPdS_S_iii_param_5
)
{
	.reg .pred 	%p<12>;
	.reg .b32 	%r<42>;
	.reg .b64 	%rd<13>;
	.reg .b64 	%fd<111>;
	// demoted variable
	.shared .align 8 .b8 _ZZ17matrixMultiKernelPdS_S_iiiE3s_A[8192];
	// demoted variable
	.shared .align 8 .b8 _ZZ17matrixMultiKernelPdS_S_iiiE3s_B[8192];
	ld.param.u64 	%rd4, [_Z17matrixMultiKernelPdS_S_iii_param_0];
	ld.param.u64 	%rd5, [_Z17matrixMultiKernelPdS_S_iii_param_1];
	ld.param.u64 	%rd6, [_Z17matrixMultiKernelPdS_S_iii_param_2];
	ld.param.u32 	%r23, [_Z17matrixMultiKernelPdS_S_iii_param_3];
	ld.param.u32 	%r24, [_Z17matrixMultiKernelPdS_S_iii_param_4];
	ld.param.u32 	%r25, [_Z17matrixMultiKernelPdS_S_iii_param_5];
	mov.u32 	%r26, %ctaid.y;
	mov.u32 	%r27, %ntid.y;
	mov.u32 	%r39, %tid.y;
	mad.lo.s32 	%r2, %r26, %r27, %r39;
	mov.u32 	%r28, %ctaid.x;
	mov.u32 	%r29, %ntid.x;
	mov.u32 	%r37, %tid.x;
	mad.lo.s32 	%r4, %r28, %r29, %r37;
	setp.lt.s32 	%p1, %r24, 1;
	mov.f64 	%fd110, 0d0000000000000000;
	@%p1 bra 	$L__BB0_7;
	add.s32 	%r30, %r24, 31;
	shr.u32 	%r31, %r30, 5;
	shl.b32 	%r32, %r39, 8;
	mov.u32 	%r33, _ZZ17matrixMultiKernelPdS_S_iiiE3s_A;
	add.s32 	%r5, %r33, %r32;
	shl.b32 	%r34, %r37, 3;
	add.s32 	%r6, %r5, %r34;
	mov.u32 	%r35, _ZZ17matrixMultiKernelPdS_S_iiiE3s_B;
	add.s32 	%r8, %r35, %r34;
	add.s32 	%r7, %r8, %r32;
	neg.s32 	%r41, %r31;
	mad.lo.s32 	%r40, %r39, %r25, %r4;
	shl.b32 	%r11, %r25, 5;
	mad.lo.s32 	%r38, %r24, %r2, %r37;
	cvta.to.global.u64 	%rd1, %rd4;
	cvta.to.global.u64 	%rd2, %rd5;
	mov.f64 	%fd110, 0d0000000000000000;
$L__BB0_2:
	setp.ge.s32 	%p2, %r2, %r23;
	mul.wide.s32 	%rd7, %r38, 8;
	add.s64 	%rd3, %rd1, %rd7;
	setp.ge.s32 	%p3, %r37, %r24;
	mov.f64 	%fd108, 0d0000000000000000;
	or.pred  	%p4, %p2, %p3;
	@%p4 bra 	$L__BB0_4;
	ld.global.f64 	%fd108, [%rd3];
$L__BB0_4:
	setp.ge.s32 	%p5, %r4, %r25;
	st.shared.f64 	[%r6], %fd108;
	setp.ge.s32 	%p6, %r39, %r24;
	mov.f64 	%fd109, 0d0000000000000000;
	or.pred  	%p7, %p5, %p6;
	@%p7 bra 	$L__BB0_6;
	mul.wide.s32 	%rd8, %r40, 8;
	add.s64 	%rd9, %rd2, %rd8;
	ld.global.f64 	%fd109, [%rd9];
$L__BB0_6:
	st.shared.f64 	[%r7], %fd109;
	bar.sync 	0;
	ld.shared.f64 	%fd12, [%r5];
	ld.shared.f64 	%fd13, [%r8];
	fma.rn.f64 	%fd14, %fd12, %fd13, %fd110;
	ld.shared.f64 	%fd15, [%r5+8];
	ld.shared.f64 	%fd16, [%r8+256];
	fma.rn.f64 	%fd17, %fd15, %fd16, %fd14;
	ld.shared.f64 	%fd18, [%r5+16];
	ld.shared.f64 	%fd19, [%r8+512];
	fma.rn.f64 	%fd20, %fd18, %fd19, %fd17;
	ld.shared.f64 	%fd21, [%r5+24];
	ld.shared.f64 	%fd22, [%r8+768];
	fma.rn.f64 	%fd23, %fd21, %fd22, %fd20;
	ld.shared.f64 	%fd24, [%r5+32];
	ld.shared.f64 	%fd25, [%r8+1024];
	fma.rn.f64 	%fd26, %fd24, %fd25, %fd23;
	ld.shared.f64 	%fd27, [%r5+40];
	ld.shared.f64 	%fd28, [%r8+1280];
	fma.rn.f64 	%fd29, %fd27, %fd28, %fd26;
	ld.shared.f64 	%fd30, [%r5+48];
	ld.shared.f64 	%fd31, [%r8+1536];
	fma.rn.f64 	%fd32, %fd30, %fd31, %fd29;
	ld.shared.f64 	%fd33, [%r5+56];
	ld.shared.f64 	%fd34, [%r8+1792];
	fma.rn.f64 	%fd35, %fd33, %fd34, %fd32;
	ld.shared.f64 	%fd36, [%r5+64];
	ld.shared.f64 	%fd37, [%r8+2048];
	fma.rn.f64 	%fd38, %fd36, %fd37, %fd35;
	ld.shared.f64 	%fd39, [%r5+72];
	ld.shared.f64 	%fd40, [%r8+2304];
	fma.rn.f64 	%fd41, %fd39, %fd40, %fd38;
	ld.shared.f64 	%fd42, [%r5+80];
	ld.shared.f64 	%fd43, [%r8+2560];
	fma.rn.f64 	%fd44, %fd42, %fd43, %fd41;
	ld.shared.f64 	%fd45, [%r5+88];
	ld.shared.f64 	%fd46, [%r8+2816];
	fma.rn.f64 	%fd47, %fd45, %fd46, %fd44;
	ld.shared.f64 	%fd48, [%r5+96];
	ld.shared.f64 	%fd49, [%r8+3072];
	fma.rn.f64 	%fd50, %fd48, %fd49, %fd47;
	ld.shared.f64 	%fd51, [%r5+104];
	ld.shared.f64 	%fd52, [%r8+3328];
	fma.rn.f64 	%fd53, %fd51, %fd52, %fd50;
	ld.shared.f64 	%fd54, [%r5+112];
	ld.shared.f64 	%fd55, [%r8+3584];
	fma.rn.f64 	%fd56, %fd54, %fd55, %fd53;
	ld.shared.f64 	%fd57, [%r5+120];
	ld.shared.f64 	%fd58, [%r8+3840];
	fma.rn.f64 	%fd59, %fd57, %fd58, %fd56;
	ld.shared.f64 	%fd60, [%r5+128];
	ld.shared.f64 	%fd61, [%r8+4096];
	fma.rn.f64 	%fd62, %fd60, %fd61, %fd59;
	ld.shared.f64 	%fd63, [%r5+136];
	ld.shared.f64 	%fd64, [%r8+4352];
	fma.rn.f64 	%fd65, %fd63, %fd64, %fd62;
	ld.shared.f64 	%fd66, [%r5+144];
	ld.shared.f64 	%fd67, [%r8+4608];
	fma.rn.f64 	%fd68, %fd66, %fd67, %fd65;
	ld.shared.f64 	%fd69, [%r5+152];
	ld.shared.f64 	%fd70, [%r8+4864];
	fma.rn.f64 	%fd71, %fd69, %fd70, %fd68;
	ld.shared.f64 	%fd72, [%r5+160];
	ld.shared.f64 	%fd73, [%r8+5120];
	fma.rn.f64 	%fd74, %fd72, %fd73, %fd71;
	ld.shared.f64 	%fd75, [%r5+168];
	ld.shared.f64 	%fd76, [%r8+5376];
	fma.rn.f64 	%fd77, %fd75, %fd76, %fd74;
	ld.shared.f64 	%fd78, [%r5+176];
	ld.shared.f64 	%fd79, [%r8+5632];
	fma.rn.f64 	%fd80, %fd78, %fd79, %fd77;
	ld.shared.f64 	%fd81, [%r5+184];
	ld.shared.f64 	%fd82, [%r8+5888];
	fma.rn.f64 	%fd83, %fd81, %fd82, %fd80;
	ld.shared.f64 	%fd84, [%r5+192];
	ld.shared.f64 	%fd85, [%r8+6144];
	fma.rn.f64 	%fd86, %fd84, %fd85, %fd83;
	ld.shared.f64 	%fd87, [%r5+200];
	ld.shared.f64 	%fd88, [%r8+6400];
	fma.rn.f64 	%fd89, %fd87, %fd88, %fd86;
	ld.shared.f64 	%fd90, [%r5+208];
	ld.shared.f64 	%fd91, [%r8+6656];
	fma.rn.f64 	%fd92, %fd90, %fd91, %fd89;
	ld.shared.f64 	%fd93, [%r5+216];
	ld.shared.f64 	%fd94, [%r8+6912];
	fma.rn.f64 	%fd95, %fd93, %fd94, %fd92;
	ld.shared.f64 	%fd96, [%r5+224];
	ld.shared.f64 	%fd97, [%r8+7168];
	fma.rn.f64 	%fd98, %fd96, %fd97, %fd95;
	ld.shared.f64 	%fd99, [%r5+232];
	ld.shared.f64 	%fd100, [%r8+7424];
	fma.rn.f64 	%fd101, %fd99, %fd100, %fd98;
	ld.shared.f64 	%fd102, [%r5+240];
	ld.shared.f64 	%fd103, [%r8+7680];
	fma.rn.f64 	%fd104, %fd102, %fd103, %fd101;
	ld.shared.f64 	%fd105, [%r5+248];
	ld.shared.f64 	%fd106, [%r8+7936];
	fma.rn.f64 	%fd110, %fd105, %fd106, %fd104;
	bar.sync 	0;
	add.s32 	%r41, %r41, 1;
	setp.ne.s32 	%p8, %r41, 0;
	add.s32 	%r40, %r40, %r11;
	add.s32 	%r39, %r39, 32;
	add.s32 	%r38, %r38, 32;
	add.s32 	%r37, %r37, 32;
	@%p8 bra 	$L__BB0_2;
$L__BB0_7:
	setp.ge.s32 	%p9, %r2, %r23;
	setp.ge.s32 	%p10, %r4, %r25;
	or.pred  	%p11, %p9, %p10;
	@%p11 bra 	$L__BB0_9;
	mad.lo.s32 	%r36, %r25, %r2, %r4;
	cvta.to.global.u64 	%rd10, %rd6;
	mul.wide.s32 	%rd11, %r36, 8;
	add.s64 	%rd12, %rd10, %rd11;
	st.global.f64 	[%rd12], %fd110;
$L__BB0_9:
	ret;

}


// ===== COMPILED SASS (sm_100) =====

	.target	sm_100

	.elftype	@"ET_EXEC"


//--------------------- .note.nv.tkinfo           --------------------------
	.section	.note.nv.tkinfo,"",@"SHT_NOTE"
	.sectionflags	@"SHF_NOTE_NV_TKINFO"
	.tkinfo
        /*0018*/ 	.word	0x00000002
        /*0030*/ 	.string	""
        /*0030*/ 	.string	"ptxas"
        /*0030*/ 	.string	"Cuda compilation tools, release 13.0, V13.0.88"
        /*0030*/ 	.string	"Build cuda_13.0.r13.0/compiler.36424714_0"
        /*0030*/ 	.string	"-arch sm_100 -m 64 "



//--------------------- .note.nv.cuinfo           --------------------------
	.section	.note.nv.cuinfo,"",@"SHT_NOTE"
	.sectionflags	@"SHF_NOTE_NV_CUINFO"
        /*0018*/ 	.short	0x0002
        /*001a*/ 	.short	0x0064
        /*001c*/ 	.short	0x0082
	.zero		2


//--------------------- .nv.info                  --------------------------
	.section	.nv.info,"",@"SHT_CUDA_INFO"
	.align	4


	//----- nvinfo : EIATTR_REGCOUNT
	.align		4
        /*0000*/ 	.byte	0x04, 0x2f
        /*0002*/ 	.short	(.L_1 - .L_0)
	.align		4
.L_0:
        /*0004*/ 	.word	index@(_Z17matrixMultiKernelPdS_S_iii)
        /*0008*/ 	.word	0x00000020


	//----- nvinfo : EIATTR_FRAME_SIZE
	.align		4
.L_1:
        /*000c*/ 	.byte	0x04, 0x11
        /*000e*/ 	.short	(.L_3 - .L_2)
	.align		4
.L_2:
        /*0010*/ 	.word	index@(_Z17matrixMultiKernelPdS_S_iii)
        /*0014*/ 	.word	0x00000000


	//----- nvinfo : EIATTR_MIN_STACK_SIZE
	.align		4
.L_3:
        /*0018*/ 	.byte	0x04, 0x12
        /*001a*/ 	.short	(.L_5 - .L_4)
	.align		4
.L_4:
        /*001c*/ 	.word	index@(_Z17matrixMultiKernelPdS_S_iii)
        /*0020*/ 	.word	0x00000000
.L_5:


//--------------------- .nv.compat                --------------------------
	.section	.nv.compat,"",@"SHT_CUDA_COMPAT_INFO"
	.align	4
        /*0000*/ 	.byte	0x02, 0x09, 0x00, 0x00, 0x02, 0x02, 0x01, 0x00, 0x02, 0x05, 0x05, 0x00, 0x03, 0x07, 0x01, 0x01
        /*0010*/ 	.byte	0x02, 0x03, 0x00, 0x00, 0x02, 0x06, 0x01, 0x00, 0x04, 0x0b, 0x08, 0x00, 0x01, 0x00, 0x00, 0x00
        /*0020*/ 	.byte	0x00, 0x00, 0x00, 0x00


//--------------------- .nv.info._Z17matrixMultiKernelPdS_S_iii --------------------------
	.section	.nv.info._Z17matrixMultiKernelPdS_S_iii,"",@"SHT_CUDA_INFO"
	.sectionflags	@""
	.align	4


	//----- nvinfo : EIATTR_CUDA_API_VERSION
	.align		4
        /*0000*/ 	.byte	0x04, 0x37
        /*0002*/ 	.short	(.L_7 - .L_6)
.L_6:
        /*0004*/ 	.word	0x00000082


	//----- nvinfo : EIATTR_KPARAM_INFO
	.align		4
.L_7:
        /*0008*/ 	.byte	0x04, 0x17
        /*000a*/ 	.short	(.L_9 - .L_8)
.L_8:
        /*000c*/ 	.word	0x00000000
        /*0010*/ 	.short	0x0005
        /*0012*/ 	.short	0x0020
        /*0014*/ 	.byte	0x00, 0xf0, 0x11, 0x00


	//----- nvinfo : EIATTR_KPARAM_INFO
	.align		4
.L_9:
        /*0018*/ 	.byte	0x04, 0x17
        /*001a*/ 	.short	(.L_11 - .L_10)
.L_10:
        /*001c*/ 	.word	0x00000000
        /*0020*/ 	.short	0x0004
        /*0022*/ 	.short	0x001c
        /*0024*/ 	.byte	0x00, 0xf0, 0x11, 0x00


	//----- nvinfo : EIATTR_KPARAM_INFO
	.align		4
.L_11:
        /*0028*/ 	.byte	0x04, 0x17
        /*002a*/ 	.short	(.L_13 - .L_12)
.L_12:
        /*002c*/ 	.word	0x00000000
        /*0030*/ 	.short	0x0003
        /*0032*/ 	.short	0x0018
        /*0034*/ 	.byte	0x00, 0xf0, 0x11, 0x00


	//----- nvinfo : EIATTR_KPARAM_INFO
	.align		4
.L_13:
        /*0038*/ 	.byte	0x04, 0x17
        /*003a*/ 	.short	(.L_15 - .L_14)
.L_14:
        /*003c*/ 	.word	0x00000000
        /*0040*/ 	.short	0x0002
        /*0042*/ 	.short	0x0010
        /*0044*/ 	.byte	0x00, 0xf5, 0x21, 0x00


	//----- nvinfo : EIATTR_KPARAM_INFO
	.align		4
.L_15:
        /*0048*/ 	.byte	0x04, 0x17
        /*004a*/ 	.short	(.L_17 - .L_16)
.L_16:
        /*004c*/ 	.word	0x00000000
        /*0050*/ 	.short	0x0001
        /*0052*/ 	.short	0x0008
        /*0054*/ 	.byte	0x00, 0xf5, 0x21, 0x00


	//----- nvinfo : EIATTR_KPARAM_INFO
	.align		4
.L_17:
        /*0058*/ 	.byte	0x04, 0x17
        /*005a*/ 	.short	(.L_19 - .L_18)
.L_18:
        /*005c*/ 	.word	0x00000000
        /*0060*/ 	.short	0x0000
        /*0062*/ 	.short	0x0000
        /*0064*/ 	.byte	0x00, 0xf5, 0x21, 0x00


	//----- nvinfo : EIATTR_SPARSE_MMA_MASK
	.align		4
.L_19:
        /*0068*/ 	.byte	0x03, 0x50
        /*006a*/ 	.short	0x0000


	//----- nvinfo : EIATTR_MAXREG_COUNT
	.align		4
        /*006c*/ 	.byte	0x03, 0x1b
        /*006e*/ 	.short	0x00ff


	//----- nvinfo : EIATTR_NUM_BARRIERS
	.align		4
        /*0070*/ 	.byte	0x02, 0x4c
        /*0072*/ 	.byte	0x01
	.zero		1


	//----- nvinfo : EIATTR_MERCURY_ISA_VERSION
	.align		4
        /*0074*/ 	.byte	0x03, 0x5f
        /*0076*/ 	.short	0x0101


	//----- nvinfo : EIATTR_VRC_CTA_INIT_COUNT
	.align		4
        /*0078*/ 	.byte	0x02, 0x4a
	.zero		1
	.zero		1


	//----- nvinfo : EIATTR_EXIT_INSTR_OFFSETS
	.align		4
        /*007c*/ 	.byte	0x04, 0x1c
        /*007e*/ 	.short	(.L_21 - .L_20)


	//   ....[0]....
.L_20:
        /*0080*/ 	.word	0x000008b0


	//   ....[1]....
        /*0084*/ 	.word	0x00000900


	//----- nvinfo : EIATTR_CBANK_PARAM_SIZE
	.align		4
.L_21:
        /*0088*/ 	.byte	0x03, 0x19
        /*008a*/ 	.short	0x0024


	//----- nvinfo : EIATTR_PARAM_CBANK
	.align		4
        /*008c*/ 	.byte	0x04, 0x0a
        /*008e*/ 	.short	(.L_23 - .L_22)
	.align		4
.L_22:
        /*0090*/ 	.word	index@(.nv.constant0._Z17matrixMultiKernelPdS_S_iii)
        /*0094*/ 	.short	0x0380
        /*0096*/ 	.short	0x0024


	//----- nvinfo : EIATTR_SW_WAR
	.align		4
.L_23:
        /*0098*/ 	.byte	0x04, 0x36
        /*009a*/ 	.short	(.L_25 - .L_24)
.L_24:
        /*009c*/ 	.word	0x00000008
.L_25:


//--------------------- .nv.callgraph             --------------------------
	.section	.nv.callgraph,"",@"SHT_CUDA_CALLGRAPH"
	.align	4
	.sectionentsize	8
	.align		4
        /*0000*/ 	.word	0x00000000
	.align		4
        /*0004*/ 	.word	0xffffffff
	.align		4
        /*0008*/ 	.word	0x00000000
	.align		4
        /*000c*/ 	.word	0xfffffffe
	.align		4
        /*0010*/ 	.word	0x00000000
	.align		4
        /*0014*/ 	.word	0xfffffffd
	.align		4
        /*0018*/ 	.word	0x00000000
	.align		4
        /*001c*/ 	.word	0xfffffffc


//--------------------- .text._Z17matrixMultiKernelPdS_S_iii --------------------------
	.section	.text._Z17matrixMultiKernelPdS_S_iii,"ax",@progbits
	.align	128
        .global         _Z17matrixMultiKernelPdS_S_iii
        .type           _Z17matrixMultiKernelPdS_S_iii,@function
        .size           _Z17matrixMultiKernelPdS_S_iii,(.L_x_3 - _Z17matrixMultiKernelPdS_S_iii)
        .other          _Z17matrixMultiKernelPdS_S_iii,@"STO_CUDA_ENTRY STV_DEFAULT"
_Z17matrixMultiKernelPdS_S_iii:
.text._Z17matrixMultiKernelPdS_S_iii:
[----:B------:R-:W-:Y:S01]  /*0000*/  LDC R1, c[0x0][0x37c] ;  /* 0x0000df00ff017b82 */ /* 0x000fe20000000800 */
[----:B------:R-:W0:Y:S01]  /*0010*/  S2R R17, SR_TID.Y ;  /* 0x0000000000117919 */ /* 0x000e220000002200 */
[----:B------:R-:W1:Y:S06]  /*0020*/  LDCU UR10, c[0x0][0x39c] ;  /* 0x00007380ff0a77ac */ /* 0x000e6c0008000800 */
[----:B------:R-:W0:Y:S01]  /*0030*/  LDC R19, c[0x0][0x364] ;  /* 0x0000d900ff137b82 */ /* 0x000e220000000800 */
[----:B------:R-:W-:Y:S01]  /*0040*/  CS2R R10, SRZ ;  /* 0x00000000000a7805 */ /* 0x000fe2000001ff00 */
[----:B------:R-:W2:Y:S01]  /*0050*/  S2R R16, SR_TID.X ;  /* 0x0000000000107919 */ /* 0x000ea20000002100 */
[----:B------:R-:W3:Y:S01]  /*0060*/  LDCU UR14, c[0x0][0x3a0] ;  /* 0x00007400ff0e77ac */ /* 0x000ee20008000800 */
[----:B------:R-:W4:Y:S04]  /*0070*/  LDCU.64 UR8, c[0x0][0x358] ;  /* 0x00006b00ff0877ac */ /* 0x000f280008000a00 */
[----:B------:R-:W0:Y:S08]  /*0080*/  S2UR UR4, SR_CTAID.Y ;  /* 0x00000000000479c3 */ /* 0x000e300000002600 */
[----:B------:R-:W2:Y:S01]  /*0090*/  S2UR UR5, SR_CTAID.X ;  /* 0x00000000000579c3 */ /* 0x000ea20000002500 */
[----:B-1----:R-:W-:-:S07]  /*00a0*/  UISETP.GE.AND UP0, UPT, UR10, 0x1, UPT ;  /* 0x000000010a00788c */ /* 0x002fce000bf06270 */
[----:B------:R-:W2:Y:S01]  /*00b0*/  LDC R18, c[0x0][0x360] ;  /* 0x0000d800ff127b82 */ /* 0x000ea20000000800 */
[----:B0-----:R-:W-:Y:S02]  /*00c0*/  IMAD R19, R19, UR4, R17 ;  /* 0x0000000413137c24 */ /* 0x001fe4000f8e0211 */
[----:B--2---:R-:W-:Y:S01]  /*00d0*/  IMAD R18, R18, UR5, R16 ;  /* 0x0000000512127c24 */ /* 0x004fe2000f8e0210 */
[----:B---34-:R-:W-:Y:S06]  /*00e0*/  BRA.U !UP0, `(.L_x_0) ;  /* 0x0000000508e47547 */ /* 0x018fec000b800000 */
[----:B------:R-:W0:Y:S01]  /*00f0*/  S2UR UR7, SR_CgaCtaId ;  /* 0x00000000000779c3 */ /* 0x000e220000008800 */
[----:B------:R-:W1:Y:S01]  /*0100*/  LDCU UR11, c[0x0][0x3a0] ;  /* 0x00007400ff0b77ac */ /* 0x000e620008000800 */
[----:B------:R-:W-:Y:S01]  /*0110*/  CS2R R10, SRZ ;  /* 0x00000000000a7805 */ /* 0x000fe2000001ff00 */
[----:B------:R-:W-:Y:S01]  /*0120*/  IMAD R6, R19, UR10, R16 ;  /* 0x0000000a13067c24 */ /* 0x000fe2000f8e0210 */
[----:B------:R-:W-:Y:S01]  /*0130*/  UMOV UR5, 0x400 ;  /* 0x0000040000057882 */ /* 0x000fe20000000000 */
[----:B------:R-:W-:-:S03]  /*0140*/  UIADD3 UR4, UPT, UPT, UR10, 0x1f, URZ ;  /* 0x0000001f0a047890 */ /* 0x000fc6000fffe0ff */
[----:B------:R-:W2:Y:S01]  /*0150*/  LDC R0, c[0x0][0x3a0] ;  /* 0x0000e800ff007b82 */ /* 0x000ea20000000800 */
[----:B------:R-:W-:Y:S02]  /*0160*/  UIADD3 UR6, UPT, UPT, UR5, 0x2000, URZ ;  /* 0x0000200005067890 */ /* 0x000fe4000fffe0ff */
[----:B------:R-:W-:Y:S01]  /*0170*/  USHF.R.U32.HI UR4, URZ, 0x5, UR4 ;  /* 0x00000005ff047899 */ /* 0x000fe20008011604 */
[----:B------:R-:W3:Y:S04]  /*0180*/  LDCU.64 UR12, c[0x0][0x398] ;  /* 0x00007300ff0c77ac */ /* 0x000ee80008000a00 */
[----:B------:R-:W4:Y:S01]  /*0190*/  LDC.64 R20, c[0x0][0x380] ;  /* 0x0000e000ff147b82 */ /* 0x000f220000000a00 */
[----:B------:R-:W-:Y:S01]  /*01a0*/  UIADD3 UR4, UPT, UPT, -UR4, URZ, URZ ;  /* 0x000000ff04047290 */ /* 0x000fe2000fffe1ff */
[----:B-1----:R-:W-:Y:S01]  /*01b0*/  IMAD R7, R17, UR11, R18 ;  /* 0x0000000b11077c24 */ /* 0x002fe2000f8e0212 */
[----:B0-----:R-:W-:-:S02]  /*01c0*/  ULEA UR5, UR7, UR5, 0x18 ;  /* 0x0000000507057291 */ /* 0x001fc4000f8ec0ff */
[----:B------:R-:W-:-:S04]  /*01d0*/  ULEA UR6, UR7, UR6, 0x18 ;  /* 0x0000000607067291 */ /* 0x000fc8000f8ec0ff */
[----:B------:R-:W-:Y:S02]  /*01e0*/  LEA R5, R17, UR5, 0x8 ;  /* 0x0000000511057c11 */ /* 0x000fe4000f8e40ff */
[----:B------:R-:W-:-:S03]  /*01f0*/  LEA R2, R16, UR6, 0x3 ;  /* 0x0000000610027c11 */ /* 0x000fc6000f8e18ff */
[----:B------:R-:W-:Y:S02]  /*0200*/  IMAD R4, R16, 0x8, R5 ;  /* 0x0000000810047824 */ /* 0x000fe400078e0205 */
[----:B---3--:R-:W-:-:S07]  /*0210*/  IMAD R3, R17, 0x100, R2 ;  /* 0x0000010011037824 */ /* 0x008fce00078e0202 */
.L_x_1:
[----:B------:R-:W-:Y:S02]  /*0220*/  ISETP.GE.AND P0, PT, R17, UR13, PT ;  /* 0x0000000d11007c0c */ /* 0x000fe4000bf06270 */
[----:B------:R-:W-:Y:S02]  /*0230*/  CS2R R12, SRZ ;  /* 0x00000000000c7805 */ /* 0x000fe4000001ff00 */
[----:B------:R-:W-:Y:S01]  /*0240*/  ISETP.GE.AND P1, PT, R16, UR13, PT ;  /* 0x0000000d10007c0c */ /* 0x000fe2000bf26270 */
[----:B----4-:R-:W-:Y:S01]  /*0250*/  IMAD.WIDE R26, R6, 0x8, R20 ;  /* 0x00000008061a7825 */ /* 0x010fe200078e0214 */
[----:B--2---:R-:W-:Y:S02]  /*0260*/  ISETP.GE.OR P0, PT, R18, R0, P0 ;  /* 0x000000001200720c */ /* 0x004fe40000706670 */
[----:B------:R-:W-:Y:S02]  /*0270*/  CS2R R28, SRZ ;  /* 0x00000000001c7805 */ /* 0x000fe4000001ff00 */
[----:B------:R-:W-:-:S09]  /*0280*/  ISETP.GE.OR P1, PT, R19, UR12, P1 ;  /* 0x0000000c13007c0c */ /* 0x000fd20008f26670 */
[----:B------:R-:W0:Y:S04]  /*0290*/  @!P0 LDC.64 R8, c[0x0][0x388] ;  /* 0x0000e200ff088b82 */ /* 0x000e280000000a00 */
[----:B------:R-:W2:Y:S01]  /*02a0*/  @!P1 LDG.E.64 R12, desc[UR8][R26.64] ;  /* 0x000000081a0c9981 */ /* 0x000ea2000c1e1b00 */
[----:B0-----:R-:W-:-:S05]  /*02b0*/  @!P0 IMAD.WIDE R8, R7, 0x8, R8 ;  /* 0x0000000807088825 */ /* 0x001fca00078e0208 */
[----:B------:R-:W3:Y:S04]  /*02c0*/  @!P0 LDG.E.64 R28, desc[UR8][R8.64] ;  /* 0x00000008081c8981 */ /* 0x000ee8000c1e1b00 */
[----:B--2---:R-:W-:Y:S04]  /*02d0*/  STS.64 [R4], R12 ;  /* 0x0000000c04007388 */ /* 0x004fe80000000a00 */
[----:B---3--:R-:W-:Y:S01]  /*02e0*/  STS.64 [R3], R28 ;  /* 0x0000001c03007388 */ /* 0x008fe20000000a00 */
[----:B------:R-:W-:Y:S06]  /*02f0*/  BAR.SYNC.DEFER_BLOCKING 0x0 ;  /* 0x0000000000007b1d */ /* 0x000fec0000010000 */
[----:B------:R-:W-:Y:S04]  /*0300*/  LDS.64 R24, [R2] ;  /* 0x0000000002187984 */ /* 0x000fe80000000a00 */
[----:B------:R-:W0:Y:S04]  /*0310*/  LDS.128 R12, [R5] ;  /* 0x00000000050c7984 */ /* 0x000e280000000c00 */
[----:B------:R-:W1:Y:S01]  /*0320*/  LDS.64 R22, [R2+0x100] ;  /* 0x0001000002167984 */ /* 0x000e620000000a00 */
[----:B0-----:R-:W-:-:S03]  /*0330*/  DFMA R24, R12, R24, R10 ;  /* 0x000000180c18722b */ /* 0x001fc6000000000a */
[----:B------:R-:W-:Y:S04]  /*0340*/  LDS.64 R12, [R2+0x200] ;  /* 0x00020000020c7984 */ /* 0x000fe80000000a00 */
[----:B------:R-:W0:Y:S01]  /*0350*/  LDS.128 R8, [R5+0x10] ;  /* 0x0000100005087984 */ /* 0x000e220000000c00 */
[----:B-1----:R-:W-:-:S03]  /*0360*/  DFMA R14, R22, R14, R24 ;  /* 0x0000000e160e722b */ /* 0x002fc60000000018 */
[----:B------:R-:W1:Y:S04]  /*0370*/  LDS.64 R22, [R2+0x300] ;  /* 0x0003000002167984 */ /* 0x000e680000000a00 */
[----:B------:R-:W-:Y:S01]  /*0380*/  LDS.64 R24, [R2+0x400] ;  /* 0x0004000002187984 */ /* 0x000fe20000000a00 */
[----:B0-----:R-:W-:-:S03]  /*0390*/  DFMA R8, R8, R12, R14 ;  /* 0x0000000c0808722b */ /* 0x001fc6000000000e */
[----:B------:R-:W0:Y:S05]  /*03a0*/  LDS.128 R12, [R5+0x20] ;  /* 0x00002000050c7984 */ /* 0x000e2a0000000c00 */
[----:B-1----:R-:W-:Y:S01]  /*03b0*/  DFMA R8, R22, R10, R8 ;  /* 0x0000000a1608722b */ /* 0x002fe20000000008 */
[----:B------:R-:W1:Y:S07]  /*03c0*/  LDS.64 R22, [R2+0x500] ;  /* 0x0005000002167984 */ /* 0x000e6e0000000a00 */
[----:B0-----:R-:W-:Y:S01]  /*03d0*/  DFMA R24, R12, R24, R8 ;  /* 0x000000180c18722b */ /* 0x001fe20000000008 */
[----:B------:R-:W-:Y:S04]  /*03e0*/  LDS.64 R12, [R2+0x600] ;  /* 0x00060000020c7984 */ /* 0x000fe80000000a00 */
[----:B------:R-:W0:Y:S03]  /*03f0*/  LDS.128 R8, [R5+0x30] ;  /* 0x0000300005087984 */ /* 0x000e260000000c00 */
[----:B-1----:R-:W-:Y:S01]  /*0400*/  DFMA R14, R22, R14, R24 ;  /* 0x0000000e160e722b */ /* 0x002fe20000000018 */
[----:B------:R-:W1:Y:S04]  /*0410*/  LDS.64 R22, [R2+0x700] ;  /* 0x0007000002167984 */ /* 0x000e680000000a00 */
[----:B------:R-:W-:Y:S03]  /*0420*/  LDS.64 R24, [R2+0x800] ;  /* 0x0008000002187984 */ /* 0x000fe60000000a00 */
[----:B0-----:R-:W-:-:S02]  /*0430*/  DFMA R8, R8, R12, R14 ;  /* 0x0000000c0808722b */ /* 0x001fc4000000000e */
[----:B------:R-:W0:Y:S06]  /*0440*/  LDS.128 R12, [R5+0x40] ;  /* 0x00004000050c7984 */ /* 0x000e2c0000000c00 */
        /* <DEDUP_REMOVED lines=56> */
[----:B------:R-:W1:Y:S01]  /*07d0*/  LDS.64 R14, [R2+0x1f00] ;  /* 0x001f0000020e7984 */ /* 0x000e620000000a00 */
[----:B------:R-:W-:-:S04]  /*07e0*/  UIADD3 UR4, UPT, UPT, UR4, 0x1, URZ ;  /* 0x0000000104047890 */ /* 0x000fc8000fffe0ff */
[----:B------:R-:W-:Y:S01]  /*07f0*/  UISETP.NE.AND UP0, UPT, UR4, URZ, UPT ;  /* 0x000000ff0400728c */ /* 0x000fe2000bf05270 */
[----:B------:R-:W-:Y:S01]  /*0800*/  VIADD R17, R17, 0x20 ;  /* 0x0000002011117836 */ /* 0x000fe20000000000 */
[----:B------:R-:W-:Y:S01]  /*0810*/  IADD3 R6, PT, PT, R6, 0x20, RZ ;  /* 0x0000002006067810 */ /* 0x000fe20007ffe0ff */
[----:B------:R-:W-:Y:S01]  /*0820*/  VIADD R16, R16, 0x20 ;  /* 0x0000002010107836 */ /* 0x000fe20000000000 */
[----:B------:R-:W-:Y:S01]  /*0830*/  LEA R7, R0, R7, 0x5 ;  /* 0x0000000700077211 */ /* 0x000fe200078e28ff */
[----:B0-----:R-:W-:-:S08]  /*0840*/  DFMA R8, R8, R12, R22 ;  /* 0x0000000c0808722b */ /* 0x001fd00000000016 */
[----:B-1----:R-:W-:Y:S01]  /*0850*/  DFMA R10, R14, R10, R8 ;  /* 0x0000000a0e0a722b */ /* 0x002fe20000000008 */
[----:B------:R-:W-:Y:S06]  /*0860*/  BAR.SYNC.DEFER_BLOCKING 0x0 ;  /* 0x0000000000007b1d */ /* 0x000fec0000010000 */
[----:B------:R-:W-:Y:S05]  /*0870*/  BRA.U UP0, `(.L_x_1) ;  /* 0xfffffff900687547 */ /* 0x000fea000b83ffff */
.L_x_0:
[----:B------:R-:W0:Y:S01]  /*0880*/  LDCU UR4, c[0x0][0x398] ;  /* 0x00007300ff0477ac */ /* 0x000e220008000800 */
[----:B------:R-:W-:-:S04]  /*0890*/  ISETP.GE.AND P0, PT, R18, UR14, PT ;  /* 0x0000000e12007c0c */ /* 0x000fc8000bf06270 */
[----:B0-----:R-:W-:-:S13]  /*08a0*/  ISETP.GE.OR P0, PT, R19, UR4, P0 ;  /* 0x0000000413007c0c */ /* 0x001fda0008706670 */
[----:B------:R-:W-:Y:S05]  /*08b0*/  @P0 EXIT ;  /* 0x000000000000094d */ /* 0x000fea0003800000 */
[----:B------:R-:W0:Y:S01]  /*08c0*/  LDC.64 R2, c[0x0][0x390] ;  /* 0x0000e400ff027b82 */ /* 0x000e220000000a00 */
[----:B------:R-:W-:-:S04]  /*08d0*/  IMAD R19, R19, UR14, R18 ;  /* 0x0000000e13137c24 */ /* 0x000fc8000f8e0212 */
[----:B0-----:R-:W-:-:S05]  /*08e0*/  IMAD.WIDE R2, R19, 0x8, R2 ;  /* 0x0000000813027825 */ /* 0x001fca00078e0202 */
[----:B------:R-:W-:Y:S01]  /*08f0*/  STG.E.64 desc[UR8][R2.64], R10 ;  /* 0x0000000a02007986 */ /* 0x000fe2000c101b08 */
[----:B------:R-:W-:Y:S05]  /*0900*/  EXIT ;  /* 0x000000000000794d */ /* 0x000fea0003800000 */
.L_x_2:
[----:B------:R-:W-:-:S00]  /*0910*/  BRA `(.L_x_2) ;  /* 0xfffffffc00fc7947 */ /* 0x000fc0000383ffff */
[----:B------:R-:W-:-:S00]  /*0920*/  NOP ;  /* 0x0000000000007918 */ /* 0x000fc00000000000 */
        /* <DEDUP_REMOVED lines=13> */
.L_x_3:


//--------------------- .nv.shared._Z17matrixMultiKernelPdS_S_iii --------------------------
	.section	.nv.shared._Z17matrixMultiKernelPdS_S_iii,"aw",@nobits
	.sectionflags	@""
	.align	8
.nv.shared._Z17matrixMultiKernelPdS_S_iii:
	.zero		17408


//--------------------- .nv.shared.reserved.0     --------------------------
	.section	.nv.shared.reserved.0,"aw",@nobits
	.weak		__nv_reservedSMEM_offset_0_alias
	.size		__nv_reservedSMEM_offset_0_alias, 0, 64
	.other		__nv_reservedSMEM_offset_0_alias,@"STO_CUDA_RESERVED_SHARED STV_DEFAULT"
__nv_reservedSMEM_offset_0_alias:
	.zero		0
	.zero		64


//--------------------- .nv.constant0._Z17matrixMultiKernelPdS_S_iii --------------------------
	.section	.nv.constant0._Z17matrixMultiKernelPdS_S_iii,"a",@progbits
	.sectionflags	@""
	.align	4
.nv.constant0._Z17matrixMultiKernelPdS_S_iii:
	.zero		932


//--------------------- SYMBOLS --------------------------

	.type		.nv.reservedSmem.offset0,@object
	.size		.nv.reservedSmem.offset0,0x4
	.type		.nv.reservedSmem.cap,@object
	.size		.nv.reservedSmem.cap,0x4
